//
// Generated by NVIDIA NVVM Compiler
//
// Compiler Build ID: CL-36424714
// Cuda compilation tools, release 13.0, V13.0.88
// Based on NVVM 20.0.0
//

.version 9.0
.target sm_100
.address_size 64

	// .globl	_Z6VecAddPfS_S_

.visible .entry _Z6VecAddPfS_S_(
	.param .u64 .ptr .align 1 _Z6VecAddPfS_S__param_0,
	.param .u64 .ptr .align 1 _Z6VecAddPfS_S__param_1,
	.param .u64 .ptr .align 1 _Z6VecAddPfS_S__param_2
)
{
	.reg .pred 	%p<2>;
	.reg .b32 	%r<2>;
	.reg .b32 	%f<4>;
	.reg .b64 	%rd<11>;

	ld.param.u64 	%rd1, [_Z6VecAddPfS_S__param_0];
	ld.param.u64 	%rd2, [_Z6VecAddPfS_S__param_1];
	ld.param.u64 	%rd3, [_Z6VecAddPfS_S__param_2];
	mov.u32 	%r1, %tid.x;
	setp.gt.u32 	%p1, %r1, 4;
	@%p1 bra 	$L__BB0_2;
	cvta.to.global.u64 	%rd4, %rd1;
	cvta.to.global.u64 	%rd5, %rd2;
	cvta.to.global.u64 	%rd6, %rd3;
	mul.wide.u32 	%rd7, %r1, 4;
	add.s64 	%rd8, %rd4, %rd7;
	ld.global.f32 	%f1, [%rd8];
	add.s64 	%rd9, %rd5, %rd7;
	ld.global.f32 	%f2, [%rd9];
	add.f32 	%f3, %f1, %f2;
	add.s64 	%rd10, %rd6, %rd7;
	st.global.f32 	[%rd10], %f3;
$L__BB0_2:
	ret;

}


// ===== COMPILED SASS (sm_100) =====

	.target	sm_100

	.elftype	@"ET_EXEC"


//--------------------- .note.nv.tkinfo           --------------------------
	.section	.note.nv.tkinfo,"",@"SHT_NOTE"
	.sectionflags	@"SHF_NOTE_NV_TKINFO"
	.tkinfo
        /*0018*/ 	.word	0x00000002
        /*0030*/ 	.string	""
        /*0030*/ 	.string	"ptxas"
        /*0030*/ 	.string	"Cuda compilation tools, release 13.0, V13.0.88"
        /*0030*/ 	.string	"Build cuda_13.0.r13.0/compiler.36424714_0"
        /*0030*/ 	.string	"-arch sm_100 -m 64 "



//--------------------- .note.nv.cuinfo           --------------------------
	.section	.note.nv.cuinfo,"",@"SHT_NOTE"
	.sectionflags	@"SHF_NOTE_NV_CUINFO"
        /*0018*/ 	.short	0x0002
        /*001a*/ 	.short	0x0064
        /*001c*/ 	.short	0x0082
	.zero		2


//--------------------- .nv.info                  --------------------------
	.section	.nv.info,"",@"SHT_CUDA_INFO"
	.align	4


	//----- nvinfo : EIATTR_REGCOUNT
	.align		4
        /*0000*/ 	.byte	0x04, 0x2f
        /*0002*/ 	.short	(.L_1 - .L_0)
	.align		4
.L_0:
        /*0004*/ 	.word	index@(_Z6VecAddPfS_S_)
        /*0008*/ 	.word	0x0000000c


	//----- nvinfo : EIATTR_FRAME_SIZE
	.align		4
.L_1:
        /*000c*/ 	.byte	0x04, 0x11
        /*000e*/ 	.short	(.L_3 - .L_2)
	.align		4
.L_2:
        /*0010*/ 	.word	index@(_Z6VecAddPfS_S_)
        /*0014*/ 	.word	0x00000000


	//----- nvinfo : EIATTR_MIN_STACK_SIZE
	.align		4
.L_3:
        /*0018*/ 	.byte	0x04, 0x12
        /*001a*/ 	.short	(.L_5 - .L_4)
	.align		4
.L_4:
        /*001c*/ 	.word	index@(_Z6VecAddPfS_S_)
        /*0020*/ 	.word	0x00000000
.L_5:


//--------------------- .nv.compat                --------------------------
	.section	.nv.compat,"",@"SHT_CUDA_COMPAT_INFO"
	.align	4
        /*0000*/ 	.byte	0x02, 0x09, 0x00, 0x00, 0x02, 0x02, 0x01, 0x00, 0x02, 0x05, 0x05, 0x00, 0x03, 0x07, 0x01, 0x01
        /*0010*/ 	.byte	0x02, 0x03, 0x00, 0x00, 0x02, 0x06, 0x01, 0x00, 0x04, 0x0b, 0x08, 0x00, 0x09, 0x00, 0x00, 0x00
        /*0020*/ 	.byte	0x00, 0x00, 0x00, 0x00


//--------------------- .nv.info._Z6VecAddPfS_S_  --------------------------
	.section	.nv.info._Z6VecAddPfS_S_,"",@"SHT_CUDA_INFO"
	.sectionflags	@""
	.align	4


	//----- nvinfo : EIATTR_CUDA_API_VERSION
	.align		4
        /*0000*/ 	.byte	0x04, 0x37
        /*0002*/ 	.short	(.L_7 - .L_6)
.L_6:
        /*0004*/ 	.word	0x00000082


	//----- nvinfo : EIATTR_KPARAM_INFO
	.align		4
.L_7:
        /*0008*/ 	.byte	0x04, 0x17
        /*000a*/ 	.short	(.L_9 - .L_8)
.L_8:
        /*000c*/ 	.word	0x00000000
        /*0010*/ 	.short	0x0002
        /*0012*/ 	.short	0x0010
        /*0014*/ 	.byte	0x00, 0xf5, 0x21, 0x00


	//----- nvinfo : EIATTR_KPARAM_INFO
	.align		4
.L_9:
        /*0018*/ 	.byte	0x04, 0x17
        /*001a*/ 	.short	(.L_11 - .L_10)
.L_10:
        /*001c*/ 	.word	0x00000000
        /*0020*/ 	.short	0x0001
        /*0022*/ 	.short	0x0008
        /*0024*/ 	.byte	0x00, 0xf5, 0x21, 0x00


	//----- nvinfo : EIATTR_KPARAM_INFO
	.align		4
.L_11:
        /*0028*/ 	.byte	0x04, 0x17
        /*002a*/ 	.short	(.L_13 - .L_12)
.L_12:
        /*002c*/ 	.word	0x00000000
        /*0030*/ 	.short	0x0000
        /*0032*/ 	.short	0x0000
        /*0034*/ 	.byte	0x00, 0xf5, 0x21, 0x00


	//----- nvinfo : EIATTR_SPARSE_MMA_MASK
	.align		4
.L_13:
        /*0038*/ 	.byte	0x03, 0x50
        /*003a*/ 	.short	0x0000


	//----- nvinfo : EIATTR_MAXREG_COUNT
	.align		4
        /*003c*/ 	.byte	0x03, 0x1b
        /*003e*/ 	.short	0x00ff


	//----- nvinfo : EIATTR_MERCURY_ISA_VERSION
	.align		4
        /*0040*/ 	.byte	0x03, 0x5f
        /*0042*/ 	.short	0x0101


	//----- nvinfo : EIATTR_VRC_CTA_INIT_COUNT
	.align		4
        /*0044*/ 	.byte	0x02, 0x4a
	.zero		1
	.zero		1


	//----- nvinfo : EIATTR_EXIT_INSTR_OFFSETS
	.align		4
        /*0048*/ 	.byte	0x04, 0x1c
        /*004a*/ 	.short	(.L_15 - .L_14)


	//   ....[0]....
.L_14:
        /*004c*/ 	.word	0x00000030


	//   ....[1]....
        /*0050*/ 	.word	0x000000f0


	//----- nvinfo : EIATTR_CBANK_PARAM_SIZE
	.align		4
.L_15:
        /*0054*/ 	.byte	0x03, 0x19
        /*0056*/ 	.short	0x0018


	//----- nvinfo : EIATTR_PARAM_CBANK
	.align		4
        /*0058*/ 	.byte	0x04, 0x0a
        /*005a*/ 	.short	(.L_17 - .L_16)
	.align		4
.L_16:
        /*005c*/ 	.word	index@(.nv.constant0._Z6VecAddPfS_S_)
        /*0060*/ 	.short	0x0380
        /*0062*/ 	.short	0x0018


	//----- nvinfo : EIATTR_SW_WAR
	.align		4
.L_17:
        /*0064*/ 	.byte	0x04, 0x36
        /*0066*/ 	.short	(.L_19 - .L_18)
.L_18:
        /*0068*/ 	.word	0x00000008
.L_19:


//--------------------- .nv.callgraph             --------------------------
	.section	.nv.callgraph,"",@"SHT_CUDA_CALLGRAPH"
	.align	4
	.sectionentsize	8
	.align		4
        /*0000*/ 	.word	0x00000000
	.align		4
        /*0004*/ 	.word	0xffffffff
	.align		4
        /*0008*/ 	.word	0x00000000
	.align		4
        /*000c*/ 	.word	0xfffffffe
	.align		4
        /*0010*/ 	.word	0x00000000
	.align		4
        /*0014*/ 	.word	0xfffffffd
	.align		4
        /*0018*/ 	.word	0x00000000
	.align		4
        /*001c*/ 	.word	0xfffffffc


//--------------------- .text._Z6VecAddPfS_S_     --------------------------
	.section	.text._Z6VecAddPfS_S_,"ax",@progbits
	.align	128
        .global         _Z6VecAddPfS_S_
        .type           _Z6VecAddPfS_S_,@function
        .size           _Z6VecAddPfS_S_,(.L_x_1 - _Z6VecAddPfS_S_)
        .other          _Z6VecAddPfS_S_,@"STO_CUDA_ENTRY STV_DEFAULT"
_Z6VecAddPfS_S_:
.text._Z6VecAddPfS_S_:
[----:B------:R-:W-:Y:S01]  /*0000*/  LDC R1, c[0x0][0x37c] ;  /* 0x0000df00ff017b82 */ /* 0x000fe20000000800 */
[----:B------:R-:W0:Y:S02]  /*0010*/  S2R R9, SR_TID.X ;  /* 0x0000000000097919 */ /* 0x000e240000002100 */
[----:B0-----:R-:W-:-:S13]  /*0020*/  ISETP.GT.U32.AND P0, PT, R9, 0x4, PT ;  /* 0x000000040900780c */ /* 0x001fda0003f04070 */
[----:B------:R-:W-:Y:S05]  /*0030*/  @P0 EXIT ;  /* 0x000000000000094d */ /* 0x000fea0003800000 */
[----:B------:R-:W0:Y:S01]  /*0040*/  LDC.64 R2, c[0x0][0x380] ;  /* 0x0000e000ff027b82 */ /* 0x000e220000000a00 */
[----:B------:R-:W1:Y:S07]  /*0050*/  LDCU.64 UR4, c[0x0][0x358] ;  /* 0x00006b00ff0477ac */ /* 0x000e6e0008000a00 */
[----:B------:R-:W2:Y:S08]  /*0060*/  LDC.64 R4, c[0x0][0x388] ;  /* 0x0000e200ff047b82 */ /* 0x000eb00000000a00 */
[----:B------:R-:W3:Y:S01]  /*0070*/  LDC.64 R6, c[0x0][0x390] ;  /* 0x0000e400ff067b82 */ /* 0x000ee20000000a00 */
[----:B0-----:R-:W-:-:S06]  /*0080*/  IMAD.WIDE.U32 R2, R9, 0x4, R2 ;  /* 0x0000000409027825 */ /* 0x001fcc00078e0002 */
[----:B-1----:R-:W4:Y:S01]  /*0090*/  LDG.E R2, desc[UR4][R2.64] ;  /* 0x0000000402027981 */ /* 0x002f22000c1e1900 */
[----:B--2---:R-:W-:-:S06]  /*00a0*/  IMAD.WIDE.U32 R4, R9, 0x4, R4 ;  /* 0x0000000409047825 */ /* 0x004fcc00078e0004 */
[----:B------:R-:W4:Y:S01]  /*00b0*/  LDG.E R5, desc[UR4][R4.64] ;  /* 0x0000000404057981 */ /* 0x000f22000c1e1900 */
[----:B---3--:R-:W-:-:S04]  /*00c0*/  IMAD.WIDE.U32 R6, R9, 0x4, R6 ;  /* 0x0000000409067825 */ /* 0x008fc800078e0006 */
[----:B----4-:R-:W-:-:S05]  /*00d0*/  FADD R9, R2, R5 ;  /* 0x0000000502097221 */ /* 0x010fca0000000000 */
[----:B------:R-:W-:Y:S01]  /*00e0*/  STG.E desc[UR4][R6.64], R9 ;  /* 0x0000000906007986 */ /* 0x000fe2000c101904 */
[----:B------:R-:W-:Y:S05]  /*00f0*/  EXIT ;  /* 0x000000000000794d */ /* 0x000fea0003800000 */
.L_x_0:
[----:B------:R-:W-:-:S00]  /*0100*/  BRA `(.L_x_0) ;  /* 0xfffffffc00fc7947 */ /* 0x000fc0000383ffff */
[----:B------:R-:W-:-:S00]  /*0110*/  NOP ;  /* 0x0000000000007918 */ /* 0x000fc00000000000 */
        /* <DEDUP_REMOVED lines=14> */
.L_x_1:


//--------------------- .nv.shared.reserved.0     --------------------------
	.section	.nv.shared.reserved.0,"aw",@nobits
	.weak		__nv_reservedSMEM_offset_0_alias
	.size		__nv_reservedSMEM_offset_0_alias, 0, 64
	.other		__nv_reservedSMEM_offset_0_alias,@"STO_CUDA_RESERVED_SHARED STV_DEFAULT"
__nv_reservedSMEM_offset_0_alias:
	.zero		0
	.zero		64


//--------------------- .nv.constant0._Z6VecAddPfS_S_ --------------------------
	.section	.nv.constant0._Z6VecAddPfS_S_,"a",@progbits
	.sectionflags	@""
	.align	4
.nv.constant0._Z6VecAddPfS_S_:
	.zero		920


//--------------------- SYMBOLS --------------------------

	.type		.nv.reservedSmem.offset0,@object
	.size		.nv.reservedSmem.offset0,0x4
